















.version 7.8
.target sm_52
.address_size 64






.visible .entry _Z11syrk_kernelPfS_iiff(
.param .u64 _Z11syrk_kernelPfS_iiff_param_0,
.param .u64 _Z11syrk_kernelPfS_iiff_param_1,
.param .u32 _Z11syrk_kernelPfS_iiff_param_2,
.param .u32 _Z11syrk_kernelPfS_iiff_param_3,
.param .f32 _Z11syrk_kernelPfS_iiff_param_4,
.param .f32 _Z11syrk_kernelPfS_iiff_param_5
)
{
.reg .pred %p<11>;
.reg .f32 %f<35>;
.reg .b32 %r<32>;
.reg .b64 %rd<29>;




ld.param.u64 %rd15, [_Z11syrk_kernelPfS_iiff_param_0];
ld.param.u64 %rd14, [_Z11syrk_kernelPfS_iiff_param_1];
ld.param.u32 %r12, [_Z11syrk_kernelPfS_iiff_param_2];
ld.param.u32 %r13, [_Z11syrk_kernelPfS_iiff_param_3];
ld.param.f32 %f8, [_Z11syrk_kernelPfS_iiff_param_4];
ld.param.f32 %f9, [_Z11syrk_kernelPfS_iiff_param_5];
cvta.to.global.u64 %rd1, %rd15;
mov.u32 %r14, %ntid.y;
mov.u32 %r15, %ctaid.y;
mov.u32 %r16, %tid.y;
mad.lo.s32 %r1, %r15, %r14, %r16;
mov.u32 %r17, %ntid.x;
mov.u32 %r18, %ctaid.x;
mov.u32 %r19, %tid.x;
mad.lo.s32 %r2, %r18, %r17, %r19;
setp.ge.s32 %p1, %r1, %r12;
setp.ge.s32 %p2, %r2, %r12;
or.pred %p3, %p1, %p2;
setp.gt.s32 %p4, %r1, %r2;
or.pred %p5, %p4, %p3;
@%p5 bra $L__BB0_9;


setp.lt.s32 %p6, %r13, 1;
mov.f32 %f34, 0f00000000;
@%p6 bra $L__BB0_8;


add.s32 %r21, %r13, -1;
and.b32 %r31, %r13, 3;
setp.lt.u32 %p7, %r21, 3;
mov.f32 %f34, 0f00000000;
mov.u32 %r30, 0;
@%p7 bra $L__BB0_5;


sub.s32 %r29, %r13, %r31;
mul.lo.s32 %r23, %r13, %r1;
mul.wide.s32 %rd16, %r23, 4;
add.s64 %rd17, %rd1, %rd16;
add.s64 %rd26, %rd17, 8;
mul.lo.s32 %r24, %r13, %r2;
mul.wide.s32 %rd18, %r24, 4;
add.s64 %rd19, %rd1, %rd18;
add.s64 %rd25, %rd19, 8;


$L__BB0_4:
ld.global.f32 %f14, [%rd25+-8];
ld.global.f32 %f15, [%rd26+-8];
fma.rn.f32 %f16, %f15, %f14, %f34;
ld.global.f32 %f17, [%rd25+-4];
ld.global.f32 %f18, [%rd26+-4];
fma.rn.f32 %f19, %f18, %f17, %f16;
ld.global.f32 %f20, [%rd25];
ld.global.f32 %f21, [%rd26];
fma.rn.f32 %f22, %f21, %f20, %f19;
ld.global.f32 %f23, [%rd25+4];
ld.global.f32 %f24, [%rd26+4];
fma.rn.f32 %f34, %f24, %f23, %f22;
add.s32 %r30, %r30, 4;
add.s64 %rd26, %rd26, 16;
add.s64 %rd25, %rd25, 16;
add.s32 %r29, %r29, -4;
setp.ne.s32 %p8, %r29, 0;
@%p8 bra $L__BB0_4;


$L__BB0_5:
setp.eq.s32 %p9, %r31, 0;
@%p9 bra $L__BB0_8;


mad.lo.s32 %r25, %r13, %r2, %r30;
mul.wide.s32 %rd20, %r25, 4;
add.s64 %rd28, %rd1, %rd20;
mad.lo.s32 %r26, %r13, %r1, %r30;
mul.wide.s32 %rd21, %r26, 4;
add.s64 %rd27, %rd1, %rd21;


$L__BB0_7:
.pragma "nounroll";
ld.global.f32 %f25, [%rd28];
ld.global.f32 %f26, [%rd27];
fma.rn.f32 %f34, %f26, %f25, %f34;
add.s64 %rd28, %rd28, 4;
add.s64 %rd27, %rd27, 4;
add.s32 %r31, %r31, -1;
setp.ne.s32 %p10, %r31, 0;
@%p10 bra $L__BB0_7;


$L__BB0_8:
mad.lo.s32 %r27, %r1, %r12, %r2;
cvta.to.global.u64 %rd22, %rd14;
mul.wide.s32 %rd23, %r27, 4;
add.s64 %rd24, %rd22, %rd23;
ld.global.f32 %f27, [%rd24];
mul.f32 %f28, %f27, %f9;
fma.rn.f32 %f29, %f34, %f8, %f28;
st.global.f32 [%rd24], %f29;


$L__BB0_9:
ret;


}




// ===== COMPILED SASS (sm_100) =====

	.target	sm_100

	.elftype	@"ET_EXEC"


//--------------------- .note.nv.tkinfo           --------------------------
	.section	.note.nv.tkinfo,"",@"SHT_NOTE"
	.sectionflags	@"SHF_NOTE_NV_TKINFO"
	.tkinfo
        /*0018*/ 	.word	0x00000002
        /*0030*/ 	.string	""
        /*0030*/ 	.string	"ptxas"
        /*0030*/ 	.string	"Cuda compilation tools, release 13.0, V13.0.88"
        /*0030*/ 	.string	"Build cuda_13.0.r13.0/compiler.36424714_0"
        /*0030*/ 	.string	"-arch sm_100 "



//--------------------- .note.nv.cuinfo           --------------------------
	.section	.note.nv.cuinfo,"",@"SHT_NOTE"
	.sectionflags	@"SHF_NOTE_NV_CUINFO"
        /*0018*/ 	.short	0x0002
        /*001a*/ 	.short	0x0034
        /*001c*/ 	.short	0x0082
	.zero		2


//--------------------- .nv.info                  --------------------------
	.section	.nv.info,"",@"SHT_CUDA_INFO"
	.align	4


	//----- nvinfo : EIATTR_REGCOUNT
	.align		4
        /*0000*/ 	.byte	0x04, 0x2f
        /*0002*/ 	.short	(.L_1 - .L_0)
	.align		4
.L_0:
        /*0004*/ 	.word	index@(_Z11syrk_kernelPfS_iiff)
        /*0008*/ 	.word	0x0000001e


	//----- nvinfo : EIATTR_FRAME_SIZE
	.align		4
.L_1:
        /*000c*/ 	.byte	0x04, 0x11
        /*000e*/ 	.short	(.L_3 - .L_2)
	.align		4
.L_2:
        /*0010*/ 	.word	index@(_Z11syrk_kernelPfS_iiff)
        /*0014*/ 	.word	0x00000000


	//----- nvinfo : EIATTR_MIN_STACK_SIZE
	.align		4
.L_3:
        /*0018*/ 	.byte	0x04, 0x12
        /*001a*/ 	.short	(.L_5 - .L_4)
	.align		4
.L_4:
        /*001c*/ 	.word	index@(_Z11syrk_kernelPfS_iiff)
        /*0020*/ 	.word	0x00000000
.L_5:


//--------------------- .nv.compat                --------------------------
	.section	.nv.compat,"",@"SHT_CUDA_COMPAT_INFO"
	.align	4
        /*0000*/ 	.byte	0x02, 0x09, 0x00, 0x00, 0x02, 0x02, 0x01, 0x00, 0x02, 0x05, 0x05, 0x00, 0x03, 0x07, 0x01, 0x01
        /*0010*/ 	.byte	0x02, 0x03, 0x00, 0x00, 0x02, 0x06, 0x01, 0x00, 0x04, 0x0b, 0x08, 0x00, 0x09, 0x00, 0x00, 0x00
        /*0020*/ 	.byte	0x00, 0x00, 0x00, 0x00


//--------------------- .nv.info._Z11syrk_kernelPfS_iiff --------------------------
	.section	.nv.info._Z11syrk_kernelPfS_iiff,"",@"SHT_CUDA_INFO"
	.sectionflags	@""
	.align	4


	//----- nvinfo : EIATTR_CUDA_API_VERSION
	.align		4
        /*0000*/ 	.byte	0x04, 0x37
        /*0002*/ 	.short	(.L_7 - .L_6)
.L_6:
        /*0004*/ 	.word	0x00000082


	//----- nvinfo : EIATTR_KPARAM_INFO
	.align		4
.L_7:
        /*0008*/ 	.byte	0x04, 0x17
        /*000a*/ 	.short	(.L_9 - .L_8)
.L_8:
        /*000c*/ 	.word	0x00000000
        /*0010*/ 	.short	0x0005
        /*0012*/ 	.short	0x001c
        /*0014*/ 	.byte	0x00, 0xf0, 0x11, 0x00


	//----- nvinfo : EIATTR_KPARAM_INFO
	.align		4
.L_9:
        /*0018*/ 	.byte	0x04, 0x17
        /*001a*/ 	.short	(.L_11 - .L_10)
.L_10:
        /*001c*/ 	.word	0x00000000
        /*0020*/ 	.short	0x0004
        /*0022*/ 	.short	0x0018
        /*0024*/ 	.byte	0x00, 0xf0, 0x11, 0x00


	//----- nvinfo : EIATTR_KPARAM_INFO
	.align		4
.L_11:
        /*0028*/ 	.byte	0x04, 0x17
        /*002a*/ 	.short	(.L_13 - .L_12)
.L_12:
        /*002c*/ 	.word	0x00000000
        /*0030*/ 	.short	0x0003
        /*0032*/ 	.short	0x0014
        /*0034*/ 	.byte	0x00, 0xf0, 0x11, 0x00


	//----- nvinfo : EIATTR_KPARAM_INFO
	.align		4
.L_13:
        /*0038*/ 	.byte	0x04, 0x17
        /*003a*/ 	.short	(.L_15 - .L_14)
.L_14:
        /*003c*/ 	.word	0x00000000
        /*0040*/ 	.short	0x0002
        /*0042*/ 	.short	0x0010
        /*0044*/ 	.byte	0x00, 0xf0, 0x11, 0x00


	//----- nvinfo : EIATTR_KPARAM_INFO
	.align		4
.L_15:
        /*0048*/ 	.byte	0x04, 0x17
        /*004a*/ 	.short	(.L_17 - .L_16)
.L_16:
        /*004c*/ 	.word	0x00000000
        /*0050*/ 	.short	0x0001
        /*0052*/ 	.short	0x0008
        /*0054*/ 	.byte	0x00, 0xf0, 0x21, 0x00


	//----- nvinfo : EIATTR_KPARAM_INFO
	.align		4
.L_17:
        /*0058*/ 	.byte	0x04, 0x17
        /*005a*/ 	.short	(.L_19 - .L_18)
.L_18:
        /*005c*/ 	.word	0x00000000
        /*0060*/ 	.short	0x0000
        /*0062*/ 	.short	0x0000
        /*0064*/ 	.byte	0x00, 0xf0, 0x21, 0x00


	//----- nvinfo : EIATTR_SPARSE_MMA_MASK
	.align		4
.L_19:
        /*0068*/ 	.byte	0x03, 0x50
        /*006a*/ 	.short	0x0000


	//----- nvinfo : EIATTR_MAXREG_COUNT
	.align		4
        /*006c*/ 	.byte	0x03, 0x1b
        /*006e*/ 	.short	0x00ff


	//----- nvinfo : EIATTR_MERCURY_ISA_VERSION
	.align		4
        /*0070*/ 	.byte	0x03, 0x5f
        /*0072*/ 	.short	0x0101


	//----- nvinfo : EIATTR_VRC_CTA_INIT_COUNT
	.align		4
        /*0074*/ 	.byte	0x02, 0x4a
	.zero		1
	.zero		1


	//----- nvinfo : EIATTR_EXIT_INSTR_OFFSETS
	.align		4
        /*0078*/ 	.byte	0x04, 0x1c
        /*007a*/ 	.short	(.L_21 - .L_20)


	//   ....[0]....
.L_20:
        /*007c*/ 	.word	0x000000d0


	//   ....[1]....
        /*0080*/ 	.word	0x00000bb0


	//----- nvinfo : EIATTR_CBANK_PARAM_SIZE
	.align		4
.L_21:
        /*0084*/ 	.byte	0x03, 0x19
        /*0086*/ 	.short	0x0020


	//----- nvinfo : EIATTR_PARAM_CBANK
	.align		4
        /*0088*/ 	.byte	0x04, 0x0a
        /*008a*/ 	.short	(.L_23 - .L_22)
	.align		4
.L_22:
        /*008c*/ 	.word	index@(.nv.constant0._Z11syrk_kernelPfS_iiff)
        /*0090*/ 	.short	0x0380
        /*0092*/ 	.short	0x0020


	//----- nvinfo : EIATTR_SW_WAR
	.align		4
.L_23:
        /*0094*/ 	.byte	0x04, 0x36
        /*0096*/ 	.short	(.L_25 - .L_24)
.L_24:
        /*0098*/ 	.word	0x00000008
.L_25:


//--------------------- .nv.callgraph             --------------------------
	.section	.nv.callgraph,"",@"SHT_CUDA_CALLGRAPH"
	.align	4
	.sectionentsize	8
	.align		4
        /*0000*/ 	.word	0x00000000
	.align		4
        /*0004*/ 	.word	0xffffffff
	.align		4
        /*0008*/ 	.word	0x00000000
	.align		4
        /*000c*/ 	.word	0xfffffffe
	.align		4
        /*0010*/ 	.word	0x00000000
	.align		4
        /*0014*/ 	.word	0xfffffffd
	.align		4
        /*0018*/ 	.word	0x00000000
	.align		4
        /*001c*/ 	.word	0xfffffffc


//--------------------- .text._Z11syrk_kernelPfS_iiff --------------------------
	.section	.text._Z11syrk_kernelPfS_iiff,"ax",@progbits
	.align	128
        .global         _Z11syrk_kernelPfS_iiff
        .type           _Z11syrk_kernelPfS_iiff,@function
        .size           _Z11syrk_kernelPfS_iiff,(.L_x_8 - _Z11syrk_kernelPfS_iiff)
        .other          _Z11syrk_kernelPfS_iiff,@"STO_CUDA_ENTRY STV_DEFAULT"
_Z11syrk_kernelPfS_iiff:
.text._Z11syrk_kernelPfS_iiff:
[----:B------:R-:W-:Y:S01]  /*0000*/  LDC R1, c[0x0][0x37c] ;  /* 0x0000df00ff017b82 */ /* 0x000fe20000000800 */
[----:B------:R-:W0:Y:S01]  /*0010*/  S2R R0, SR_CTAID.X ;  /* 0x0000000000007919 */ /* 0x000e220000002500 */
[----:B------:R-:W1:Y:S01]  /*0020*/  LDCU UR4, c[0x0][0x364] ;  /* 0x00006c80ff0477ac */ /* 0x000e620008000800 */
[----:B------:R-:W0:Y:S01]  /*0030*/  S2R R3, SR_TID.X ;  /* 0x0000000000037919 */ /* 0x000e220000002100 */
[----:B------:R-:W0:Y:S01]  /*0040*/  LDCU UR5, c[0x0][0x360] ;  /* 0x00006c00ff0577ac */ /* 0x000e220008000800 */
[----:B------:R-:W1:Y:S01]  /*0050*/  S2R R7, SR_CTAID.Y ;  /* 0x0000000000077919 */ /* 0x000e620000002600 */
[----:B------:R-:W2:Y:S01]  /*0060*/  LDCU UR8, c[0x0][0x390] ;  /* 0x00007200ff0877ac */ /* 0x000ea20008000800 */
[----:B------:R-:W1:Y:S01]  /*0070*/  S2R R2, SR_TID.Y ;  /* 0x0000000000027919 */ /* 0x000e620000002200 */
[----:B0-----:R-:W-:-:S05]  /*0080*/  IMAD R0, R0, UR5, R3 ;  /* 0x0000000500007c24 */ /* 0x001fca000f8e0203 */
[----:B--2---:R-:W-:Y:S01]  /*0090*/  ISETP.GE.AND P0, PT, R0, UR8, PT ;  /* 0x0000000800007c0c */ /* 0x004fe2000bf06270 */
[----:B-1----:R-:W-:-:S05]  /*00a0*/  IMAD R7, R7, UR4, R2 ;  /* 0x0000000407077c24 */ /* 0x002fca000f8e0202 */
[----:B------:R-:W-:-:S04]  /*00b0*/  ISETP.GE.OR P0, PT, R7, UR8, P0 ;  /* 0x0000000807007c0c */ /* 0x000fc80008706670 */
[----:B------:R-:W-:-:S13]  /*00c0*/  ISETP.GT.OR P0, PT, R7, R0, P0 ;  /* 0x000000000700720c */ /* 0x000fda0000704670 */
[----:B------:R-:W-:Y:S05]  /*00d0*/  @P0 EXIT ;  /* 0x000000000000094d */ /* 0x000fea0003800000 */
[----:B------:R-:W0:Y:S01]  /*00e0*/  LDCU UR9, c[0x0][0x394] ;  /* 0x00007280ff0977ac */ /* 0x000e220008000800 */
[----:B------:R-:W-:Y:S01]  /*00f0*/  HFMA2 R14, -RZ, RZ, 0, 0 ;  /* 0x00000000ff0e7431 */ /* 0x000fe200000001ff */
[----:B------:R-:W1:Y:S01]  /*0100*/  LDCU.64 UR6, c[0x0][0x358] ;  /* 0x00006b00ff0677ac */ /* 0x000e620008000a00 */
[----:B0-----:R-:W-:-:S09]  /*0110*/  UISETP.GE.AND UP0, UPT, UR9, 0x1, UPT ;  /* 0x000000010900788c */ /* 0x001fd2000bf06270 */
[----:B-1----:R-:W-:Y:S05]  /*0120*/  BRA.U !UP0, `(.L_x_0) ;  /* 0x0000000908807547 */ /* 0x002fea000b800000 */
[----:B------:R-:W-:Y:S01]  /*0130*/  UIADD3 UR4, UPT, UPT, UR9, -0x1, URZ ;  /* 0xffffffff09047890 */ /* 0x000fe2000fffe0ff */
[----:B------:R-:W-:Y:S01]  /*0140*/  MOV R14, RZ ;  /* 0x000000ff000e7202 */ /* 0x000fe20000000f00 */
[----:B------:R-:W-:Y:S01]  /*0150*/  ULOP3.LUT UR5, UR9, 0x3, URZ, 0xc0, !UPT ;  /* 0x0000000309057892 */ /* 0x000fe2000f8ec0ff */
[----:B------:R-:W-:Y:S01]  /*0160*/  MOV R6, RZ ;  /* 0x000000ff00067202 */ /* 0x000fe20000000f00 */
[----:B------:R-:W-:-:S09]  /*0170*/  UISETP.GE.U32.AND UP0, UPT, UR4, 0x3, UPT ;  /* 0x000000030400788c */ /* 0x000fd2000bf06070 */
[----:B------:R-:W-:Y:S05]  /*0180*/  BRA.U !UP0, `(.L_x_1) ;  /* 0x0000000908147547 */ /* 0x000fea000b800000 */
[----:B------:R-:W0:Y:S01]  /*0190*/  LDC.64 R4, c[0x0][0x380] ;  /* 0x0000e000ff047b82 */ /* 0x000e220000000a00 */
[----:B------:R-:W-:Y:S02]  /*01a0*/  UIADD3 UR4, UPT, UPT, -UR5, UR9, URZ ;  /* 0x0000000905047290 */ /* 0x000fe4000fffe1ff */
[----:B------:R-:W-:Y:S02]  /*01b0*/  IMAD R3, R7, UR9, RZ ;  /* 0x0000000907037c24 */ /* 0x000fe4000f8e02ff */
[----:B------:R-:W-:Y:S01]  /*01c0*/  IMAD R9, R0, UR9, RZ ;  /* 0x0000000900097c24 */ /* 0x000fe2000f8e02ff */
[----:B------:R-:W-:Y:S01]  /*01d0*/  UISETP.GT.AND UP0, UPT, UR4, URZ, UPT ;  /* 0x000000ff0400728c */ /* 0x000fe2000bf04270 */
[----:B0-----:R-:W-:-:S04]  /*01e0*/  IMAD.WIDE R2, R3, 0x4, R4 ;  /* 0x0000000403027825 */ /* 0x001fc800078e0204 */
[----:B------:R-:W-:Y:S01]  /*01f0*/  IMAD.WIDE R4, R9, 0x4, R4 ;  /* 0x0000000409047825 */ /* 0x000fe200078e0204 */
[----:B------:R-:W-:Y:S02]  /*0200*/  IADD3 R2, P0, PT, R2, 0x8, RZ ;  /* 0x0000000802027810 */ /* 0x000fe40007f1e0ff */
[----:B------:R-:W-:Y:S02]  /*0210*/  IADD3 R4, P1, PT, R4, 0x8, RZ ;  /* 0x0000000804047810 */ /* 0x000fe40007f3e0ff */
[----:B------:R-:W-:Y:S02]  /*0220*/  IADD3.X R3, PT, PT, RZ, R3, RZ, P0, !PT ;  /* 0x00000003ff037210 */ /* 0x000fe400007fe4ff */
[----:B------:R-:W-:Y:S01]  /*0230*/  IADD3.X R5, PT, PT, RZ, R5, RZ, P1, !PT ;  /* 0x00000005ff057210 */ /* 0x000fe20000ffe4ff */
[----:B------:R-:W-:Y:S08]  /*0240*/  BRA.U !UP0, `(.L_x_2) ;  /* 0x0000000508847547 */ /* 0x000ff0000b800000 */
[----:B------:R-:W-:Y:S02]  /*0250*/  UISETP.GT.AND UP1, UPT, UR4, 0xc, UPT ;  /* 0x0000000c0400788c */ /* 0x000fe4000bf24270 */
[----:B------:R-:W-:-:S07]  /*0260*/  UPLOP3.LUT UP0, UPT, UPT, UPT, UPT, 0x80, 0x8 ;  /* 0x000000000008789c */ /* 0x000fce0003f0f070 */
[----:B------:R-:W-:Y:S05]  /*0270*/  BRA.U !UP1, `(.L_x_3) ;  /* 0x0000000109e87547 */ /* 0x000fea000b800000 */
[----:B------:R-:W-:-:S11]  /*0280*/  UPLOP3.LUT UP0, UPT, UPT, UPT, UPT, 0x40, 0x4 ;  /* 0x000000000004789c */ /* 0x000fd60003f0e870 */
.L_x_4:
[----:B------:R-:W2:Y:S04]  /*0290*/  LDG.E R15, desc[UR6][R4.64+-0x8] ;  /* 0xfffff806040f7981 */ /* 0x000ea8000c1e1900 */
[----:B------:R-:W2:Y:S04]  /*02a0*/  LDG.E R16, desc[UR6][R2.64+-0x8] ;  /* 0xfffff80602107981 */ /* 0x000ea8000c1e1900 */
[----:B------:R-:W3:Y:S04]  /*02b0*/  LDG.E R17, desc[UR6][R4.64+-0x4] ;  /* 0xfffffc0604117981 */ /* 0x000ee8000c1e1900 */
[----:B------:R-:W3:Y:S04]  /*02c0*/  LDG.E R24, desc[UR6][R2.64+-0x4] ;  /* 0xfffffc0602187981 */ /* 0x000ee8000c1e1900 */
[----:B------:R-:W4:Y:S04]  /*02d0*/  LDG.E R19, desc[UR6][R4.64] ;  /* 0x0000000604137981 */ /* 0x000f28000c1e1900 */
[----:B------:R-:W4:Y:S04]  /*02e0*/  LDG.E R18, desc[UR6][R2.64] ;  /* 0x0000000602127981 */ /* 0x000f28000c1e1900 */
[----:B------:R-:W5:Y:S04]  /*02f0*/  LDG.E R20, desc[UR6][R4.64+0x4] ;  /* 0x0000040604147981 */ /* 0x000f68000c1e1900 */
        /* <DEDUP_REMOVED lines=8> */
[----:B------:R-:W5:Y:S01]  /*0380*/  LDG.E R11, desc[UR6][R2.64+0x14] ;  /* 0x00001406020b7981 */ /* 0x000f62000c1e1900 */
[----:B--2---:R-:W-:-:S03]  /*0390*/  FFMA R16, R15, R16, R14 ;  /* 0x000000100f107223 */ /* 0x004fc6000000000e */
[----:B------:R-:W2:Y:S04]  /*03a0*/  LDG.E R14, desc[UR6][R4.64+0x18] ;  /* 0x00001806040e7981 */ /* 0x000ea8000c1e1900 */
[----:B------:R-:W2:Y:S01]  /*03b0*/  LDG.E R15, desc[UR6][R2.64+0x18] ;  /* 0x00001806020f7981 */ /* 0x000ea2000c1e1900 */
[----:B---3--:R-:W-:-:S03]  /*03c0*/  FFMA R24, R17, R24, R16 ;  /* 0x0000001811187223 */ /* 0x008fc60000000010 */
[----:B------:R-:W3:Y:S04]  /*03d0*/  LDG.E R16, desc[UR6][R4.64+0x1c] ;  /* 0x00001c0604107981 */ /* 0x000ee8000c1e1900 */
[----:B------:R-:W3:Y:S01]  /*03e0*/  LDG.E R17, desc[UR6][R2.64+0x1c] ;  /* 0x00001c0602117981 */ /* 0x000ee2000c1e1900 */
[----:B----4-:R-:W-:-:S03]  /*03f0*/  FFMA R25, R19, R18, R24 ;  /* 0x0000001213197223 */ /* 0x010fc60000000018 */
[----:B------:R-:W4:Y:S04]  /*0400*/  LDG.E R18, desc[UR6][R4.64+0x20] ;  /* 0x0000200604127981 */ /* 0x000f28000c1e1900 */
[----:B------:R-:W4:Y:S01]  /*0410*/  LDG.E R19, desc[UR6][R2.64+0x20] ;  /* 0x0000200602137981 */ /* 0x000f22000c1e1900 */
[----:B-----5:R-:W-:-:S03]  /*0420*/  FFMA R25, R20, R21, R25 ;  /* 0x0000001514197223 */ /* 0x020fc60000000019 */
[----:B------:R-:W5:Y:S04]  /*0430*/  LDG.E R20, desc[UR6][R4.64+0x24] ;  /* 0x0000240604147981 */ /* 0x000f68000c1e1900 */
[----:B------:R-:W5:Y:S01]  /*0440*/  LDG.E R21, desc[UR6][R2.64+0x24] ;  /* 0x0000240602157981 */ /* 0x000f62000c1e1900 */
[----:B------:R-:W-:-:S03]  /*0450*/  FFMA R25, R22, R23, R25 ;  /* 0x0000001716197223 */ /* 0x000fc60000000019 */
[----:B------:R-:W5:Y:S04]  /*0460*/  LDG.E R22, desc[UR6][R4.64+0x28] ;  /* 0x0000280604167981 */ /* 0x000f68000c1e1900 */
[----:B------:R-:W5:Y:S01]  /*0470*/  LDG.E R23, desc[UR6][R2.64+0x28] ;  /* 0x0000280602177981 */ /* 0x000f62000c1e1900 */
[----:B------:R-:W-:-:S03]  /*0480*/  FFMA R24, R12, R13, R25 ;  /* 0x0000000d0c187223 */ /* 0x000fc60000000019 */
[----:B------:R-:W5:Y:S04]  /*0490*/  LDG.E R13, desc[UR6][R4.64+0x2c] ;  /* 0x00002c06040d7981 */ /* 0x000f68000c1e1900 */
[----:B------:R-:W5:Y:S01]  /*04a0*/  LDG.E R12, desc[UR6][R2.64+0x2c] ;  /* 0x00002c06020c7981 */ /* 0x000f62000c1e1900 */
[----:B------:R-:W-:-:S03]  /*04b0*/  FFMA R27, R9, R10, R24 ;  /* 0x0000000a091b7223 */ /* 0x000fc60000000018 */
[----:B------:R-:W5:Y:S04]  /*04c0*/  LDG.E R24, desc[UR6][R4.64+0x30] ;  /* 0x0000300604187981 */ /* 0x000f68000c1e1900 */
[----:B------:R-:W5:Y:S04]  /*04d0*/  LDG.E R9, desc[UR6][R2.64+0x30] ;  /* 0x0000300602097981 */ /* 0x000f68000c1e1900 */
[----:B------:R0:W5:Y:S04]  /*04e0*/  LDG.E R10, desc[UR6][R4.64+0x34] ;  /* 0x00003406040a7981 */ /* 0x000168000c1e1900 */
[----:B------:R1:W5:Y:S01]  /*04f0*/  LDG.E R25, desc[UR6][R2.64+0x34] ;  /* 0x0000340602197981 */ /* 0x000362000c1e1900 */
[----:B------:R-:W-:Y:S01]  /*0500*/  FFMA R11, R8, R11, R27 ;  /* 0x0000000b080b7223 */ /* 0x000fe2000000001b */
[----:B------:R-:W-:Y:S01]  /*0510*/  UIADD3 UR4, UPT, UPT, UR4, -0x10, URZ ;  /* 0xfffffff004047890 */ /* 0x000fe2000fffe0ff */
[----:B------:R-:W-:-:S02]  /*0520*/  IADD3 R8, P1, PT, R4, 0x40, RZ ;  /* 0x0000004004087810 */ /* 0x000fc40007f3e0ff */
[----:B------:R-:W-:Y:S01]  /*0530*/  IADD3 R6, PT, PT, R6, 0x10, RZ ;  /* 0x0000001006067810 */ /* 0x000fe20007ffe0ff */
[----:B------:R-:W-:Y:S01]  /*0540*/  UISETP.GT.AND UP1, UPT, UR4, 0xc, UPT ;  /* 0x0000000c0400788c */ /* 0x000fe2000bf24270 */
[----:B0-----:R-:W-:Y:S02]  /*0550*/  IADD3.X R5, PT, PT, RZ, R5, RZ, P1, !PT ;  /* 0x00000005ff057210 */ /* 0x001fe40000ffe4ff */
[----:B------:R-:W-:Y:S02]  /*0560*/  MOV R4, R8 ;  /* 0x0000000800047202 */ /* 0x000fe40000000f00 */
[----:B-1----:R-:W-:-:S04]  /*0570*/  IADD3 R2, P0, PT, R2, 0x40, RZ ;  /* 0x0000004002027810 */ /* 0x002fc80007f1e0ff */
[----:B------:R-:W-:Y:S01]  /*0580*/  IADD3.X R3, PT, PT, RZ, R3, RZ, P0, !PT ;  /* 0x00000003ff037210 */ /* 0x000fe200007fe4ff */
[----:B--2---:R-:W-:-:S04]  /*0590*/  FFMA R11, R14, R15, R11 ;  /* 0x0000000f0e0b7223 */ /* 0x004fc8000000000b */
[----:B---3--:R-:W-:-:S04]  /*05a0*/  FFMA R11, R16, R17, R11 ;  /* 0x00000011100b7223 */ /* 0x008fc8000000000b */
[----:B----4-:R-:W-:-:S04]  /*05b0*/  FFMA R11, R18, R19, R11 ;  /* 0x00000013120b7223 */ /* 0x010fc8000000000b */
[----:B-----5:R-:W-:-:S04]  /*05c0*/  FFMA R11, R20, R21, R11 ;  /* 0x00000015140b7223 */ /* 0x020fc8000000000b */
[----:B------:R-:W-:-:S04]  /*05d0*/  FFMA R22, R22, R23, R11 ;  /* 0x0000001716167223 */ /* 0x000fc8000000000b */
[----:B------:R-:W-:-:S04]  /*05e0*/  FFMA R13, R13, R12, R22 ;  /* 0x0000000c0d0d7223 */ /* 0x000fc80000000016 */
[----:B------:R-:W-:-:S04]  /*05f0*/  FFMA R9, R24, R9, R13 ;  /* 0x0000000918097223 */ /* 0x000fc8000000000d */
[----:B------:R-:W-:Y:S01]  /*0600*/  FFMA R14, R10, R25, R9 ;  /* 0x000000190a0e7223 */ /* 0x000fe20000000009 */
[----:B------:R-:W-:Y:S06]  /*0610*/  BRA.U UP1, `(.L_x_4) ;  /* 0xfffffffd011c7547 */ /* 0x000fec000b83ffff */
.L_x_3:
[----:B------:R-:W-:-:S09]  /*0620*/  UISETP.GT.AND UP1, UPT, UR4, 0x4, UPT ;  /* 0x000000040400788c */ /* 0x000fd2000bf24270 */
[----:B------:R-:W-:Y:S05]  /*0630*/  BRA.U !UP1, `(.L_x_5) ;  /* 0x0000000109807547 */ /* 0x000fea000b800000 */
        /* <DEDUP_REMOVED lines=14> */
[----:B------:R0:W5:Y:S04]  /*0720*/  LDG.E R9, desc[UR6][R4.64+0x14] ;  /* 0x0000140604097981 */ /* 0x000168000c1e1900 */
[----:B------:R1:W5:Y:S01]  /*0730*/  LDG.E R10, desc[UR6][R2.64+0x14] ;  /* 0x00001406020a7981 */ /* 0x000362000c1e1900 */
[----:B------:R-:W-:Y:S01]  /*0740*/  IADD3 R6, PT, PT, R6, 0x8, RZ ;  /* 0x0000000806067810 */ /* 0x000fe20007ffe0ff */
[----:B------:R-:W-:-:S02]  /*0750*/  UIADD3 UR4, UPT, UPT, UR4, -0x8, URZ ;  /* 0xfffffff804047890 */ /* 0x000fc4000fffe0ff */
[----:B------:R-:W-:Y:S01]  /*0760*/  UPLOP3.LUT UP0, UPT, UPT, UPT, UPT, 0x40, 0x4 ;  /* 0x000000000004789c */ /* 0x000fe20003f0e870 */
[----:B0-----:R-:W-:-:S04]  /*0770*/  IADD3 R4, P1, PT, R4, 0x20, RZ ;  /* 0x0000002004047810 */ /* 0x001fc80007f3e0ff */
[----:B------:R-:W-:Y:S01]  /*0780*/  IADD3.X R5, PT, PT, RZ, R5, RZ, P1, !PT ;  /* 0x00000005ff057210 */ /* 0x000fe20000ffe4ff */
[----:B--2---:R-:W-:Y:S01]  /*0790*/  FFMA R12, R13, R12, R14 ;  /* 0x0000000c0d0c7223 */ /* 0x004fe2000000000e */
[----:B------:R-:W-:-:S04]  /*07a0*/  IADD3 R13, P0, PT, R2, 0x20, RZ ;  /* 0x00000020020d7810 */ /* 0x000fc80007f1e0ff */
[----:B-1----:R-:W-:Y:S02]  /*07b0*/  IADD3.X R3, PT, PT, RZ, R3, RZ, P0, !PT ;  /* 0x00000003ff037210 */ /* 0x002fe400007fe4ff */
[----:B------:R-:W-:Y:S01]  /*07c0*/  MOV R2, R13 ;  /* 0x0000000d00027202 */ /* 0x000fe20000000f00 */
[----:B---3--:R-:W-:-:S04]  /*07d0*/  FFMA R12, R15, R16, R12 ;  /* 0x000000100f0c7223 */ /* 0x008fc8000000000c */
[----:B----4-:R-:W-:-:S04]  /*07e0*/  FFMA R12, R17, R18, R12 ;  /* 0x00000012110c7223 */ /* 0x010fc8000000000c */
[----:B-----5:R-:W-:-:S04]  /*07f0*/  FFMA R12, R19, R20, R12 ;  /* 0x00000014130c7223 */ /* 0x020fc8000000000c */
[----:B------:R-:W-:-:S04]  /*0800*/  FFMA R12, R21, R22, R12 ;  /* 0x00000016150c7223 */ /* 0x000fc8000000000c */
[----:B------:R-:W-:-:S04]  /*0810*/  FFMA R12, R23, R24, R12 ;  /* 0x00000018170c7223 */ /* 0x000fc8000000000c */
[----:B------:R-:W-:-:S04]  /*0820*/  FFMA R8, R11, R8, R12 ;  /* 0x000000080b087223 */ /* 0x000fc8000000000c */
[----:B------:R-:W-:-:S07]  /*0830*/  FFMA R14, R9, R10, R8 ;  /* 0x0000000a090e7223 */ /* 0x000fce0000000008 */
.L_x_5:
[----:B------:R-:W-:-:S09]  /*0840*/  UISETP.NE.OR UP0, UPT, UR4, URZ, UP0 ;  /* 0x000000ff0400728c */ /* 0x000fd20008705670 */
[----:B------:R-:W-:Y:S05]  /*0850*/  BRA.U !UP0, `(.L_x_1) ;  /* 0x0000000108607547 */ /* 0x000fea000b800000 */
.L_x_2:
[----:B------:R-:W2:Y:S04]  /*0860*/  LDG.E R9, desc[UR6][R4.64+-0x8] ;  /* 0xfffff80604097981 */ /* 0x000ea8000c1e1900 */
[----:B------:R-:W2:Y:S04]  /*0870*/  LDG.E R8, desc[UR6][R2.64+-0x8] ;  /* 0xfffff80602087981 */ /* 0x000ea8000c1e1900 */
[----:B------:R-:W3:Y:S04]  /*0880*/  LDG.E R11, desc[UR6][R4.64+-0x4] ;  /* 0xfffffc06040b7981 */ /* 0x000ee8000c1e1900 */
[----:B------:R-:W3:Y:S04]  /*0890*/  LDG.E R10, desc[UR6][R2.64+-0x4] ;  /* 0xfffffc06020a7981 */ /* 0x000ee8000c1e1900 */
[----:B------:R-:W4:Y:S04]  /*08a0*/  LDG.E R13, desc[UR6][R4.64] ;  /* 0x00000006040d7981 */ /* 0x000f28000c1e1900 */
[----:B------:R-:W4:Y:S04]  /*08b0*/  LDG.E R12, desc[UR6][R2.64] ;  /* 0x00000006020c7981 */ /* 0x000f28000c1e1900 */
[----:B------:R0:W5:Y:S04]  /*08c0*/  LDG.E R15, desc[UR6][R4.64+0x4] ;  /* 0x00000406040f7981 */ /* 0x000168000c1e1900 */
[----:B------:R1:W5:Y:S01]  /*08d0*/  LDG.E R16, desc[UR6][R2.64+0x4] ;  /* 0x0000040602107981 */ /* 0x000362000c1e1900 */
[----:B------:R-:W-:Y:S01]  /*08e0*/  UIADD3 UR4, UPT, UPT, UR4, -0x4, URZ ;  /* 0xfffffffc04047890 */ /* 0x000fe2000fffe0ff */
[----:B------:R-:W-:-:S03]  /*08f0*/  IADD3 R6, PT, PT, R6, 0x4, RZ ;  /* 0x0000000406067810 */ /* 0x000fc60007ffe0ff */
[----:B------:R-:W-:Y:S01]  /*0900*/  UISETP.NE.AND UP0, UPT, UR4, URZ, UPT ;  /* 0x000000ff0400728c */ /* 0x000fe2000bf05270 */
[----:B--2---:R-:W-:Y:S01]  /*0910*/  FFMA R8, R9, R8, R14 ;  /* 0x0000000809087223 */ /* 0x004fe2000000000e */
[----:B------:R-:W-:-:S04]  /*0920*/  IADD3 R9, P1, PT, R4, 0x10, RZ ;  /* 0x0000001004097810 */ /* 0x000fc80007f3e0ff */
[----:B0-----:R-:W-:Y:S01]  /*0930*/  MOV R4, R9 ;  /* 0x0000000900047202 */ /* 0x001fe20000000f00 */
[----:B---3--:R-:W-:Y:S01]  /*0940*/  FFMA R8, R11, R10, R8 ;  /* 0x0000000a0b087223 */ /* 0x008fe20000000008 */
[----:B------:R-:W-:Y:S02]  /*0950*/  IADD3 R11, P0, PT, R2, 0x10, RZ ;  /* 0x00000010020b7810 */ /* 0x000fe40007f1e0ff */
[----:B------:R-:W-:Y:S02]  /*0960*/  IADD3.X R10, PT, PT, RZ, R5, RZ, P1, !PT ;  /* 0x00000005ff0a7210 */ /* 0x000fe40000ffe4ff */
[----:B-1----:R-:W-:Y:S02]  /*0970*/  MOV R2, R11 ;  /* 0x0000000b00027202 */ /* 0x002fe40000000f00 */
[----:B------:R-:W-:Y:S01]  /*0980*/  MOV R5, R10 ;  /* 0x0000000a00057202 */ /* 0x000fe20000000f00 */
[----:B----4-:R-:W-:Y:S01]  /*0990*/  FFMA R8, R13, R12, R8 ;  /* 0x0000000c0d087223 */ /* 0x010fe20000000008 */
[----:B------:R-:W-:-:S04]  /*09a0*/  IADD3.X R12, PT, PT, RZ, R3, RZ, P0, !PT ;  /* 0x00000003ff0c7210 */ /* 0x000fc800007fe4ff */
[----:B------:R-:W-:Y:S01]  /*09b0*/  MOV R3, R12 ;  /* 0x0000000c00037202 */ /* 0x000fe20000000f00 */
[----:B-----5:R-:W-:Y:S01]  /*09c0*/  FFMA R14, R15, R16, R8 ;  /* 0x000000100f0e7223 */ /* 0x020fe20000000008 */
[----:B------:R-:W-:Y:S06]  /*09d0*/  BRA.U UP0, `(.L_x_2) ;  /* 0xfffffffd00a07547 */ /* 0x000fec000b83ffff */
.L_x_1:
[----:B------:R-:W-:-:S09]  /*09e0*/  UISETP.NE.AND UP0, UPT, UR5, URZ, UPT ;  /* 0x000000ff0500728c */ /* 0x000fd2000bf05270 */
[----:B------:R-:W-:Y:S05]  /*09f0*/  BRA.U !UP0, `(.L_x_0) ;  /* 0x00000001084c7547 */ /* 0x000fea000b800000 */
[----:B------:R-:W0:Y:S01]  /*0a00*/  LDC.64 R4, c[0x0][0x380] ;  /* 0x0000e000ff047b82 */ /* 0x000e220000000a00 */
[--C-:B------:R-:W-:Y:S02]  /*0a10*/  IMAD R3, R0, UR9, R6.reuse ;  /* 0x0000000900037c24 */ /* 0x100fe4000f8e0206 */
[----:B------:R-:W-:Y:S02]  /*0a20*/  IMAD R9, R7, UR9, R6 ;  /* 0x0000000907097c24 */ /* 0x000fe4000f8e0206 */
[----:B0-----:R-:W-:-:S04]  /*0a30*/  IMAD.WIDE R2, R3, 0x4, R4 ;  /* 0x0000000403027825 */ /* 0x001fc800078e0204 */
[----:B------:R-:W-:Y:S01]  /*0a40*/  IMAD.WIDE R4, R9, 0x4, R4 ;  /* 0x0000000409047825 */ /* 0x000fe200078e0204 */
[----:B------:R-:W-:Y:S02]  /*0a50*/  MOV R9, R3 ;  /* 0x0000000300097202 */ /* 0x000fe40000000f00 */
[----:B------:R-:W-:-:S07]  /*0a60*/  MOV R6, R4 ;  /* 0x0000000400067202 */ /* 0x000fce0000000f00 */
.L_x_6:
[----:B------:R-:W-:Y:S02]  /*0a70*/  MOV R3, R9 ;  /* 0x0000000900037202 */ /* 0x000fe40000000f00 */
[----:B------:R-:W-:-:S04]  /*0a80*/  MOV R4, R6 ;  /* 0x0000000600047202 */ /* 0x000fc80000000f00 */
[----:B------:R0:W2:Y:S04]  /*0a90*/  LDG.E R3, desc[UR6][R2.64] ;  /* 0x0000000602037981 */ /* 0x0000a8000c1e1900 */
[----:B------:R1:W2:Y:S01]  /*0aa0*/  LDG.E R4, desc[UR6][R4.64] ;  /* 0x0000000604047981 */ /* 0x0002a2000c1e1900 */
[----:B------:R-:W-:Y:S01]  /*0ab0*/  UIADD3 UR5, UPT, UPT, UR5, -0x1, URZ ;  /* 0xffffffff05057890 */ /* 0x000fe2000fffe0ff */
[----:B------:R-:W-:-:S03]  /*0ac0*/  IADD3 R6, P1, PT, R6, 0x4, RZ ;  /* 0x0000000406067810 */ /* 0x000fc60007f3e0ff */
[----:B------:R-:W-:Y:S01]  /*0ad0*/  UISETP.NE.AND UP0, UPT, UR5, URZ, UPT ;  /* 0x000000ff0500728c */ /* 0x000fe2000bf05270 */
[----:B0-----:R-:W-:-:S04]  /*0ae0*/  IADD3 R2, P0, PT, R2, 0x4, RZ ;  /* 0x0000000402027810 */ /* 0x001fc80007f1e0ff */
[----:B------:R-:W-:Y:S02]  /*0af0*/  IADD3.X R9, PT, PT, RZ, R9, RZ, P0, !PT ;  /* 0x00000009ff097210 */ /* 0x000fe400007fe4ff */
[----:B-1----:R-:W-:Y:S01]  /*0b00*/  IADD3.X R5, PT, PT, RZ, R5, RZ, P1, !PT ;  /* 0x00000005ff057210 */ /* 0x002fe20000ffe4ff */
[----:B--2---:R-:W-:Y:S01]  /*0b10*/  FFMA R14, R3, R4, R14 ;  /* 0x00000004030e7223 */ /* 0x004fe2000000000e */
[----:B------:R-:W-:Y:S06]  /*0b20*/  BRA.U UP0, `(.L_x_6) ;  /* 0xfffffffd00d07547 */ /* 0x000fec000b83ffff */
.L_x_0:
[----:B------:R-:W0:Y:S01]  /*0b30*/  LDC.64 R2, c[0x0][0x388] ;  /* 0x0000e200ff027b82 */ /* 0x000e220000000a00 */
[----:B------:R-:W-:Y:S01]  /*0b40*/  IMAD R7, R7, UR8, R0 ;  /* 0x0000000807077c24 */ /* 0x000fe2000f8e0200 */
[----:B------:R-:W1:Y:S03]  /*0b50*/  LDCU.64 UR4, c[0x0][0x398] ;  /* 0x00007300ff0477ac */ /* 0x000e660008000a00 */
[----:B0-----:R-:W-:-:S05]  /*0b60*/  IMAD.WIDE R2, R7, 0x4, R2 ;  /* 0x0000000407027825 */ /* 0x001fca00078e0202 */
[----:B------:R-:W1:Y:S02]  /*0b70*/  LDG.E R0, desc[UR6][R2.64] ;  /* 0x0000000602007981 */ /* 0x000e64000c1e1900 */
[----:B-1----:R-:W-:-:S04]  /*0b80*/  FMUL R5, R0, UR5 ;  /* 0x0000000500057c20 */ /* 0x002fc80008400000 */
[----:B------:R-:W-:-:S05]  /*0b90*/  FFMA R5, R14, UR4, R5 ;  /* 0x000000040e057c23 */ /* 0x000fca0008000005 */
[----:B------:R-:W-:Y:S01]  /*0ba0*/  STG.E desc[UR6][R2.64], R5 ;  /* 0x0000000502007986 */ /* 0x000fe2000c101906 */
[----:B------:R-:W-:Y:S05]  /*0bb0*/  EXIT ;  /* 0x000000000000794d */ /* 0x000fea0003800000 */
.L_x_7:
[----:B------:R-:W-:-:S00]  /*0bc0*/  BRA `(.L_x_7) ;  /* 0xfffffffc00fc7947 */ /* 0x000fc0000383ffff */
[----:B------:R-:W-:-:S00]  /*0bd0*/  NOP ;  /* 0x0000000000007918 */ /* 0x000fc00000000000 */
        /* <DEDUP_REMOVED lines=10> */
.L_x_8:


//--------------------- .nv.shared.reserved.0     --------------------------
	.section	.nv.shared.reserved.0,"aw",@nobits
	.weak		__nv_reservedSMEM_offset_0_alias
	.size		__nv_reservedSMEM_offset_0_alias, 0, 64
	.other		__nv_reservedSMEM_offset_0_alias,@"STO_CUDA_RESERVED_SHARED STV_DEFAULT"
__nv_reservedSMEM_offset_0_alias:
	.zero		0
	.zero		64


//--------------------- .nv.constant0._Z11syrk_kernelPfS_iiff --------------------------
	.section	.nv.constant0._Z11syrk_kernelPfS_iiff,"a",@progbits
	.sectionflags	@""
	.align	4
.nv.constant0._Z11syrk_kernelPfS_iiff:
	.zero		928


//--------------------- SYMBOLS --------------------------

	.type		.nv.reservedSmem.offset0,@object
	.size		.nv.reservedSmem.offset0,0x4
